//
// Generated by NVIDIA NVVM Compiler
//
// Compiler Build ID: CL-36424714
// Cuda compilation tools, release 13.0, V13.0.88
// Based on NVVM 20.0.0
//

.version 9.0
.target sm_100
.address_size 64

	// .globl	_Z21coarsened_scan_kernelPfS_j
// _ZZ21coarsened_scan_kernelPfS_jE2XY has been demoted
// _ZZ21coarsened_scan_kernelPfS_jE13last_elements has been demoted

.visible .entry _Z21coarsened_scan_kernelPfS_j(
	.param .u64 .ptr .align 1 _Z21coarsened_scan_kernelPfS_j_param_0,
	.param .u64 .ptr .align 1 _Z21coarsened_scan_kernelPfS_j_param_1,
	.param .u32 _Z21coarsened_scan_kernelPfS_j_param_2
)
{
	.reg .pred 	%p<62>;
	.reg .b32 	%r<43>;
	.reg .b32 	%f<196>;
	.reg .b64 	%rd<11>;
	// demoted variable
	.shared .align 4 .b8 _ZZ21coarsened_scan_kernelPfS_jE2XY[4096];
	// demoted variable
	.shared .align 4 .b8 _ZZ21coarsened_scan_kernelPfS_jE13last_elements[256];
	ld.param.u64 	%rd5, [_Z21coarsened_scan_kernelPfS_j_param_0];
	ld.param.u64 	%rd6, [_Z21coarsened_scan_kernelPfS_j_param_1];
	ld.param.u32 	%r22, [_Z21coarsened_scan_kernelPfS_j_param_2];
	cvta.to.global.u64 	%rd7, %rd5;
	cvta.to.global.u64 	%rd1, %rd6;
	mov.u32 	%r1, %tid.x;
	mov.u32 	%r23, %ctaid.x;
	shl.b32 	%r2, %r23, 10;
	shl.b32 	%r3, %r1, 4;
	add.s32 	%r4, %r2, %r3;
	setp.ge.u32 	%p1, %r4, %r22;
	mul.wide.u32 	%rd8, %r4, 4;
	add.s64 	%rd2, %rd7, %rd8;
	mov.f32 	%f160, 0f00000000;
	@%p1 bra 	$L__BB0_2;
	ld.global.f32 	%f62, [%rd2];
	add.f32 	%f160, %f62, 0f00000000;
$L__BB0_2:
	shl.b32 	%r24, %r3, 2;
	mov.u32 	%r25, _ZZ21coarsened_scan_kernelPfS_jE2XY;
	add.s32 	%r5, %r25, %r24;
	st.shared.f32 	[%r5], %f160;
	add.s32 	%r6, %r4, 1;
	setp.ge.u32 	%p2, %r6, %r22;
	mov.f32 	%f161, 0f00000000;
	@%p2 bra 	$L__BB0_4;
	ld.global.f32 	%f64, [%rd2+4];
	add.f32 	%f160, %f160, %f64;
	mov.f32 	%f161, %f160;
$L__BB0_4:
	st.shared.f32 	[%r5+4], %f161;
	add.s32 	%r7, %r4, 2;
	setp.ge.u32 	%p3, %r7, %r22;
	mov.f32 	%f163, 0f00000000;
	@%p3 bra 	$L__BB0_6;
	ld.global.f32 	%f66, [%rd2+8];
	add.f32 	%f160, %f160, %f66;
	mov.f32 	%f163, %f160;
$L__BB0_6:
	st.shared.f32 	[%r5+8], %f163;
	add.s32 	%r8, %r4, 3;
	setp.ge.u32 	%p4, %r8, %r22;
	mov.f32 	%f165, 0f00000000;
	@%p4 bra 	$L__BB0_8;
	ld.global.f32 	%f68, [%rd2+12];
	add.f32 	%f160, %f160, %f68;
	mov.f32 	%f165, %f160;
$L__BB0_8:
	st.shared.f32 	[%r5+12], %f165;
	add.s32 	%r9, %r4, 4;
	setp.ge.u32 	%p5, %r9, %r22;
	mov.f32 	%f167, 0f00000000;
	@%p5 bra 	$L__BB0_10;
	ld.global.f32 	%f70, [%rd2+16];
	add.f32 	%f160, %f160, %f70;
	mov.f32 	%f167, %f160;
$L__BB0_10:
	st.shared.f32 	[%r5+16], %f167;
	add.s32 	%r10, %r4, 5;
	setp.ge.u32 	%p6, %r10, %r22;
	mov.f32 	%f169, 0f00000000;
	@%p6 bra 	$L__BB0_12;
	ld.global.f32 	%f72, [%rd2+20];
	add.f32 	%f160, %f160, %f72;
	mov.f32 	%f169, %f160;
$L__BB0_12:
	st.shared.f32 	[%r5+20], %f169;
	add.s32 	%r11, %r4, 6;
	setp.ge.u32 	%p7, %r11, %r22;
	mov.f32 	%f171, 0f00000000;
	@%p7 bra 	$L__BB0_14;
	ld.global.f32 	%f74, [%rd2+24];
	add.f32 	%f160, %f160, %f74;
	mov.f32 	%f171, %f160;
$L__BB0_14:
	st.shared.f32 	[%r5+24], %f171;
	add.s32 	%r12, %r4, 7;
	setp.ge.u32 	%p8, %r12, %r22;
	mov.f32 	%f173, 0f00000000;
	@%p8 bra 	$L__BB0_16;
	ld.global.f32 	%f76, [%rd2+28];
	add.f32 	%f160, %f160, %f76;
	mov.f32 	%f173, %f160;
$L__BB0_16:
	st.shared.f32 	[%r5+28], %f173;
	add.s32 	%r13, %r4, 8;
	setp.ge.u32 	%p9, %r13, %r22;
	mov.f32 	%f175, 0f00000000;
	@%p9 bra 	$L__BB0_18;
	ld.global.f32 	%f78, [%rd2+32];
	add.f32 	%f160, %f160, %f78;
	mov.f32 	%f175, %f160;
$L__BB0_18:
	st.shared.f32 	[%r5+32], %f175;
	add.s32 	%r14, %r4, 9;
	setp.ge.u32 	%p10, %r14, %r22;
	mov.f32 	%f177, 0f00000000;
	@%p10 bra 	$L__BB0_20;
	ld.global.f32 	%f80, [%rd2+36];
	add.f32 	%f160, %f160, %f80;
	mov.f32 	%f177, %f160;
$L__BB0_20:
	st.shared.f32 	[%r5+36], %f177;
	add.s32 	%r15, %r4, 10;
	setp.ge.u32 	%p11, %r15, %r22;
	mov.f32 	%f179, 0f00000000;
	@%p11 bra 	$L__BB0_22;
	ld.global.f32 	%f82, [%rd2+40];
	add.f32 	%f160, %f160, %f82;
	mov.f32 	%f179, %f160;
$L__BB0_22:
	st.shared.f32 	[%r5+40], %f179;
	add.s32 	%r16, %r4, 11;
	setp.ge.u32 	%p12, %r16, %r22;
	mov.f32 	%f181, 0f00000000;
	@%p12 bra 	$L__BB0_24;
	ld.global.f32 	%f84, [%rd2+44];
	add.f32 	%f160, %f160, %f84;
	mov.f32 	%f181, %f160;
$L__BB0_24:
	st.shared.f32 	[%r5+44], %f181;
	add.s32 	%r17, %r4, 12;
	setp.ge.u32 	%p13, %r17, %r22;
	mov.f32 	%f183, 0f00000000;
	@%p13 bra 	$L__BB0_26;
	ld.global.f32 	%f86, [%rd2+48];
	add.f32 	%f160, %f160, %f86;
	mov.f32 	%f183, %f160;
$L__BB0_26:
	st.shared.f32 	[%r5+48], %f183;
	add.s32 	%r18, %r4, 13;
	setp.ge.u32 	%p14, %r18, %r22;
	mov.f32 	%f185, 0f00000000;
	@%p14 bra 	$L__BB0_28;
	ld.global.f32 	%f88, [%rd2+52];
	add.f32 	%f160, %f160, %f88;
	mov.f32 	%f185, %f160;
$L__BB0_28:
	st.shared.f32 	[%r5+52], %f185;
	add.s32 	%r19, %r4, 14;
	setp.ge.u32 	%p15, %r19, %r22;
	mov.f32 	%f187, 0f00000000;
	@%p15 bra 	$L__BB0_30;
	ld.global.f32 	%f90, [%rd2+56];
	add.f32 	%f160, %f160, %f90;
	mov.f32 	%f187, %f160;
$L__BB0_30:
	st.shared.f32 	[%r5+56], %f187;
	add.s32 	%r20, %r4, 15;
	setp.ge.u32 	%p16, %r20, %r22;
	mov.f32 	%f189, 0f00000000;
	@%p16 bra 	$L__BB0_32;
	ld.global.f32 	%f92, [%rd2+60];
	add.f32 	%f160, %f160, %f92;
	mov.f32 	%f189, %f160;
$L__BB0_32:
	st.shared.f32 	[%r5+60], %f189;
	shl.b32 	%r26, %r1, 2;
	mov.u32 	%r27, _ZZ21coarsened_scan_kernelPfS_jE13last_elements;
	add.s32 	%r21, %r27, %r26;
	st.shared.f32 	[%r21], %f160;
	bar.sync 	0;
	setp.eq.s32 	%p17, %r1, 0;
	mov.f32 	%f190, 0f00000000;
	@%p17 bra 	$L__BB0_34;
	ld.shared.f32 	%f94, [%r21];
	ld.shared.f32 	%f95, [%r21+-4];
	add.f32 	%f190, %f94, %f95;
$L__BB0_34:
	setp.eq.s32 	%p18, %r1, 0;
	bar.sync 	0;
	@%p18 bra 	$L__BB0_36;
	st.shared.f32 	[%r21], %f190;
$L__BB0_36:
	bar.sync 	0;
	setp.lt.u32 	%p19, %r1, 2;
	mov.f32 	%f191, 0f00000000;
	@%p19 bra 	$L__BB0_38;
	ld.shared.f32 	%f97, [%r21];
	ld.shared.f32 	%f98, [%r21+-8];
	add.f32 	%f191, %f97, %f98;
$L__BB0_38:
	setp.lt.u32 	%p20, %r1, 2;
	bar.sync 	0;
	@%p20 bra 	$L__BB0_40;
	st.shared.f32 	[%r21], %f191;
$L__BB0_40:
	bar.sync 	0;
	setp.lt.u32 	%p21, %r1, 4;
	mov.f32 	%f192, 0f00000000;
	@%p21 bra 	$L__BB0_42;
	ld.shared.f32 	%f100, [%r21];
	ld.shared.f32 	%f101, [%r21+-16];
	add.f32 	%f192, %f100, %f101;
$L__BB0_42:
	setp.lt.u32 	%p22, %r1, 4;
	bar.sync 	0;
	@%p22 bra 	$L__BB0_44;
	st.shared.f32 	[%r21], %f192;
$L__BB0_44:
	bar.sync 	0;
	setp.lt.u32 	%p23, %r1, 8;
	mov.f32 	%f193, 0f00000000;
	@%p23 bra 	$L__BB0_46;
	ld.shared.f32 	%f103, [%r21];
	ld.shared.f32 	%f104, [%r21+-32];
	add.f32 	%f193, %f103, %f104;
$L__BB0_46:
	setp.lt.u32 	%p24, %r1, 8;
	bar.sync 	0;
	@%p24 bra 	$L__BB0_48;
	st.shared.f32 	[%r21], %f193;
$L__BB0_48:
	bar.sync 	0;
	setp.lt.u32 	%p25, %r1, 16;
	mov.f32 	%f194, 0f00000000;
	@%p25 bra 	$L__BB0_50;
	ld.shared.f32 	%f106, [%r21];
	ld.shared.f32 	%f107, [%r21+-64];
	add.f32 	%f194, %f106, %f107;
$L__BB0_50:
	setp.lt.u32 	%p26, %r1, 16;
	bar.sync 	0;
	@%p26 bra 	$L__BB0_52;
	st.shared.f32 	[%r21], %f194;
$L__BB0_52:
	bar.sync 	0;
	setp.lt.u32 	%p27, %r1, 32;
	mov.f32 	%f195, 0f00000000;
	@%p27 bra 	$L__BB0_54;
	ld.shared.f32 	%f109, [%r21];
	ld.shared.f32 	%f110, [%r21+-128];
	add.f32 	%f195, %f109, %f110;
$L__BB0_54:
	setp.lt.u32 	%p28, %r1, 32;
	bar.sync 	0;
	@%p28 bra 	$L__BB0_56;
	st.shared.f32 	[%r21], %f195;
$L__BB0_56:
	setp.eq.s32 	%p29, %r1, 0;
	bar.sync 	0;
	@%p29 bra 	$L__BB0_89;
	setp.ge.u32 	%p30, %r4, %r22;
	ld.shared.f32 	%f60, [%r21+-4];
	add.s64 	%rd3, %rd1, %rd8;
	@%p30 bra 	$L__BB0_59;
	ld.shared.f32 	%f111, [%r5];
	add.f32 	%f112, %f60, %f111;
	st.global.f32 	[%rd3], %f112;
$L__BB0_59:
	setp.ge.u32 	%p31, %r6, %r22;
	@%p31 bra 	$L__BB0_61;
	ld.shared.f32 	%f113, [%r5+4];
	add.f32 	%f114, %f60, %f113;
	st.global.f32 	[%rd3+4], %f114;
$L__BB0_61:
	setp.ge.u32 	%p32, %r7, %r22;
	@%p32 bra 	$L__BB0_63;
	ld.shared.f32 	%f115, [%r5+8];
	add.f32 	%f116, %f60, %f115;
	st.global.f32 	[%rd3+8], %f116;
$L__BB0_63:
	setp.ge.u32 	%p33, %r8, %r22;
	@%p33 bra 	$L__BB0_65;
	ld.shared.f32 	%f117, [%r5+12];
	add.f32 	%f118, %f60, %f117;
	st.global.f32 	[%rd3+12], %f118;
$L__BB0_65:
	setp.ge.u32 	%p34, %r9, %r22;
	@%p34 bra 	$L__BB0_67;
	ld.shared.f32 	%f119, [%r5+16];
	add.f32 	%f120, %f60, %f119;
	st.global.f32 	[%rd3+16], %f120;
$L__BB0_67:
	setp.ge.u32 	%p35, %r10, %r22;
	@%p35 bra 	$L__BB0_69;
	ld.shared.f32 	%f121, [%r5+20];
	add.f32 	%f122, %f60, %f121;
	st.global.f32 	[%rd3+20], %f122;
$L__BB0_69:
	setp.ge.u32 	%p36, %r11, %r22;
	@%p36 bra 	$L__BB0_71;
	ld.shared.f32 	%f123, [%r5+24];
	add.f32 	%f124, %f60, %f123;
	st.global.f32 	[%rd3+24], %f124;
$L__BB0_71:
	setp.ge.u32 	%p37, %r12, %r22;
	@%p37 bra 	$L__BB0_73;
	ld.shared.f32 	%f125, [%r5+28];
	add.f32 	%f126, %f60, %f125;
	st.global.f32 	[%rd3+28], %f126;
$L__BB0_73:
	setp.ge.u32 	%p38, %r13, %r22;
	@%p38 bra 	$L__BB0_75;
	ld.shared.f32 	%f127, [%r5+32];
	add.f32 	%f128, %f60, %f127;
	st.global.f32 	[%rd3+32], %f128;
$L__BB0_75:
	setp.ge.u32 	%p39, %r14, %r22;
	@%p39 bra 	$L__BB0_77;
	ld.shared.f32 	%f129, [%r5+36];
	add.f32 	%f130, %f60, %f129;
	st.global.f32 	[%rd3+36], %f130;
$L__BB0_77:
	setp.ge.u32 	%p40, %r15, %r22;
	@%p40 bra 	$L__BB0_79;
	ld.shared.f32 	%f131, [%r5+40];
	add.f32 	%f132, %f60, %f131;
	st.global.f32 	[%rd3+40], %f132;
$L__BB0_79:
	setp.ge.u32 	%p41, %r16, %r22;
	@%p41 bra 	$L__BB0_81;
	ld.shared.f32 	%f133, [%r5+44];
	add.f32 	%f134, %f60, %f133;
	st.global.f32 	[%rd3+44], %f134;
$L__BB0_81:
	setp.ge.u32 	%p42, %r17, %r22;
	@%p42 bra 	$L__BB0_83;
	ld.shared.f32 	%f135, [%r5+48];
	add.f32 	%f136, %f60, %f135;
	st.global.f32 	[%rd3+48], %f136;
$L__BB0_83:
	setp.ge.u32 	%p43, %r18, %r22;
	@%p43 bra 	$L__BB0_85;
	ld.shared.f32 	%f137, [%r5+52];
	add.f32 	%f138, %f60, %f137;
	st.global.f32 	[%rd3+52], %f138;
$L__BB0_85:
	setp.ge.u32 	%p44, %r19, %r22;
	@%p44 bra 	$L__BB0_87;
	ld.shared.f32 	%f139, [%r5+56];
	add.f32 	%f140, %f60, %f139;
	st.global.f32 	[%rd3+56], %f140;
$L__BB0_87:
	setp.ge.u32 	%p45, %r20, %r22;
	@%p45 bra 	$L__BB0_121;
	ld.shared.f32 	%f141, [%r5+60];
	add.f32 	%f142, %f60, %f141;
	st.global.f32 	[%rd3+60], %f142;
	bra.uni 	$L__BB0_121;
$L__BB0_89:
	setp.ge.u32 	%p46, %r2, %r22;
	mul.wide.u32 	%rd10, %r2, 4;
	add.s64 	%rd4, %rd1, %rd10;
	@%p46 bra 	$L__BB0_91;
	ld.shared.f32 	%f143, [_ZZ21coarsened_scan_kernelPfS_jE2XY];
	st.global.f32 	[%rd4], %f143;
$L__BB0_91:
	add.s32 	%r28, %r2, 1;
	setp.ge.u32 	%p47, %r28, %r22;
	@%p47 bra 	$L__BB0_93;
	ld.shared.f32 	%f144, [_ZZ21coarsened_scan_kernelPfS_jE2XY+4];
	st.global.f32 	[%rd4+4], %f144;
$L__BB0_93:
	add.s32 	%r29, %r2, 2;
	setp.ge.u32 	%p48, %r29, %r22;
	@%p48 bra 	$L__BB0_95;
	ld.shared.f32 	%f145, [_ZZ21coarsened_scan_kernelPfS_jE2XY+8];
	st.global.f32 	[%rd4+8], %f145;
$L__BB0_95:
	add.s32 	%r30, %r2, 3;
	setp.ge.u32 	%p49, %r30, %r22;
	@%p49 bra 	$L__BB0_97;
	ld.shared.f32 	%f146, [_ZZ21coarsened_scan_kernelPfS_jE2XY+12];
	st.global.f32 	[%rd4+12], %f146;
$L__BB0_97:
	add.s32 	%r31, %r2, 4;
	setp.ge.u32 	%p50, %r31, %r22;
	@%p50 bra 	$L__BB0_99;
	ld.shared.f32 	%f147, [_ZZ21coarsened_scan_kernelPfS_jE2XY+16];
	st.global.f32 	[%rd4+16], %f147;
$L__BB0_99:
	add.s32 	%r32, %r2, 5;
	setp.ge.u32 	%p51, %r32, %r22;
	@%p51 bra 	$L__BB0_101;
	ld.shared.f32 	%f148, [_ZZ21coarsened_scan_kernelPfS_jE2XY+20];
	st.global.f32 	[%rd4+20], %f148;
$L__BB0_101:
	add.s32 	%r33, %r2, 6;
	setp.ge.u32 	%p52, %r33, %r22;
	@%p52 bra 	$L__BB0_103;
	ld.shared.f32 	%f149, [_ZZ21coarsened_scan_kernelPfS_jE2XY+24];
	st.global.f32 	[%rd4+24], %f149;
$L__BB0_103:
	add.s32 	%r34, %r2, 7;
	setp.ge.u32 	%p53, %r34, %r22;
	@%p53 bra 	$L__BB0_105;
	ld.shared.f32 	%f150, [_ZZ21coarsened_scan_kernelPfS_jE2XY+28];
	st.global.f32 	[%rd4+28], %f150;
$L__BB0_105:
	add.s32 	%r35, %r2, 8;
	setp.ge.u32 	%p54, %r35, %r22;
	@%p54 bra 	$L__BB0_107;
	ld.shared.f32 	%f151, [_ZZ21coarsened_scan_kernelPfS_jE2XY+32];
	st.global.f32 	[%rd4+32], %f151;
$L__BB0_107:
	add.s32 	%r36, %r2, 9;
	setp.ge.u32 	%p55, %r36, %r22;
	@%p55 bra 	$L__BB0_109;
	ld.shared.f32 	%f152, [_ZZ21coarsened_scan_kernelPfS_jE2XY+36];
	st.global.f32 	[%rd4+36], %f152;
$L__BB0_109:
	add.s32 	%r37, %r2, 10;
	setp.ge.u32 	%p56, %r37, %r22;
	@%p56 bra 	$L__BB0_111;
	ld.shared.f32 	%f153, [_ZZ21coarsened_scan_kernelPfS_jE2XY+40];
	st.global.f32 	[%rd4+40], %f153;
$L__BB0_111:
	add.s32 	%r38, %r2, 11;
	setp.ge.u32 	%p57, %r38, %r22;
	@%p57 bra 	$L__BB0_113;
	ld.shared.f32 	%f154, [_ZZ21coarsened_scan_kernelPfS_jE2XY+44];
	st.global.f32 	[%rd4+44], %f154;
$L__BB0_113:
	add.s32 	%r39, %r2, 12;
	setp.ge.u32 	%p58, %r39, %r22;
	@%p58 bra 	$L__BB0_115;
	ld.shared.f32 	%f155, [_ZZ21coarsened_scan_kernelPfS_jE2XY+48];
	st.global.f32 	[%rd4+48], %f155;
$L__BB0_115:
	add.s32 	%r40, %r2, 13;
	setp.ge.u32 	%p59, %r40, %r22;
	@%p59 bra 	$L__BB0_117;
	ld.shared.f32 	%f156, [_ZZ21coarsened_scan_kernelPfS_jE2XY+52];
	st.global.f32 	[%rd4+52], %f156;
$L__BB0_117:
	add.s32 	%r41, %r2, 14;
	setp.ge.u32 	%p60, %r41, %r22;
	@%p60 bra 	$L__BB0_119;
	ld.shared.f32 	%f157, [_ZZ21coarsened_scan_kernelPfS_jE2XY+56];
	st.global.f32 	[%rd4+56], %f157;
$L__BB0_119:
	add.s32 	%r42, %r2, 15;
	setp.ge.u32 	%p61, %r42, %r22;
	@%p61 bra 	$L__BB0_121;
	ld.shared.f32 	%f158, [_ZZ21coarsened_scan_kernelPfS_jE2XY+60];
	st.global.f32 	[%rd4+60], %f158;
$L__BB0_121:
	ret;

}


// ===== COMPILED SASS (sm_100) =====

	.target	sm_100

	.elftype	@"ET_EXEC"


//--------------------- .note.nv.tkinfo           --------------------------
	.section	.note.nv.tkinfo,"",@"SHT_NOTE"
	.sectionflags	@"SHF_NOTE_NV_TKINFO"
	.tkinfo
        /*0018*/ 	.word	0x00000002
        /*0030*/ 	.string	""
        /*0030*/ 	.string	"ptxas"
        /*0030*/ 	.string	"Cuda compilation tools, release 13.0, V13.0.88"
        /*0030*/ 	.string	"Build cuda_13.0.r13.0/compiler.36424714_0"
        /*0030*/ 	.string	"-arch sm_100 -m 64 "



//--------------------- .note.nv.cuinfo           --------------------------
	.section	.note.nv.cuinfo,"",@"SHT_NOTE"
	.sectionflags	@"SHF_NOTE_NV_CUINFO"
        /*0018*/ 	.short	0x0002
        /*001a*/ 	.short	0x0064
        /*001c*/ 	.short	0x0082
	.zero		2


//--------------------- .nv.info                  --------------------------
	.section	.nv.info,"",@"SHT_CUDA_INFO"
	.align	4


	//----- nvinfo : EIATTR_REGCOUNT
	.align		4
        /*0000*/ 	.byte	0x04, 0x2f
        /*0002*/ 	.short	(.L_1 - .L_0)
	.align		4
.L_0:
        /*0004*/ 	.word	index@(_Z21coarsened_scan_kernelPfS_j)
        /*0008*/ 	.word	0x00000028


	//----- nvinfo : EIATTR_FRAME_SIZE
	.align		4
.L_1:
        /*000c*/ 	.byte	0x04, 0x11
        /*000e*/ 	.short	(.L_3 - .L_2)
	.align		4
.L_2:
        /*0010*/ 	.word	index@(_Z21coarsened_scan_kernelPfS_j)
        /*0014*/ 	.word	0x00000000


	//----- nvinfo : EIATTR_MIN_STACK_SIZE
	.align		4
.L_3:
        /*0018*/ 	.byte	0x04, 0x12
        /*001a*/ 	.short	(.L_5 - .L_4)
	.align		4
.L_4:
        /*001c*/ 	.word	index@(_Z21coarsened_scan_kernelPfS_j)
        /*0020*/ 	.word	0x00000000
.L_5:


//--------------------- .nv.compat                --------------------------
	.section	.nv.compat,"",@"SHT_CUDA_COMPAT_INFO"
	.align	4
        /*0000*/ 	.byte	0x02, 0x09, 0x00, 0x00, 0x02, 0x02, 0x01, 0x00, 0x02, 0x05, 0x05, 0x00, 0x03, 0x07, 0x01, 0x01
        /*0010*/ 	.byte	0x02, 0x03, 0x00, 0x00, 0x02, 0x06, 0x01, 0x00, 0x04, 0x0b, 0x08, 0x00, 0x09, 0x00, 0x00, 0x00
        /*0020*/ 	.byte	0x00, 0x00, 0x00, 0x00


//--------------------- .nv.info._Z21coarsened_scan_kernelPfS_j --------------------------
	.section	.nv.info._Z21coarsened_scan_kernelPfS_j,"",@"SHT_CUDA_INFO"
	.sectionflags	@""
	.align	4


	//----- nvinfo : EIATTR_CUDA_API_VERSION
	.align		4
        /*0000*/ 	.byte	0x04, 0x37
        /*0002*/ 	.short	(.L_7 - .L_6)
.L_6:
        /*0004*/ 	.word	0x00000082


	//----- nvinfo : EIATTR_KPARAM_INFO
	.align		4
.L_7:
        /*0008*/ 	.byte	0x04, 0x17
        /*000a*/ 	.short	(.L_9 - .L_8)
.L_8:
        /*000c*/ 	.word	0x00000000
        /*0010*/ 	.short	0x0002
        /*0012*/ 	.short	0x0010
        /*0014*/ 	.byte	0x00, 0xf0, 0x11, 0x00


	//----- nvinfo : EIATTR_KPARAM_INFO
	.align		4
.L_9:
        /*0018*/ 	.byte	0x04, 0x17
        /*001a*/ 	.short	(.L_11 - .L_10)
.L_10:
        /*001c*/ 	.word	0x00000000
        /*0020*/ 	.short	0x0001
        /*0022*/ 	.short	0x0008
        /*0024*/ 	.byte	0x00, 0xf5, 0x21, 0x00


	//----- nvinfo : EIATTR_KPARAM_INFO
	.align		4
.L_11:
        /*0028*/ 	.byte	0x04, 0x17
        /*002a*/ 	.short	(.L_13 - .L_12)
.L_12:
        /*002c*/ 	.word	0x00000000
        /*0030*/ 	.short	0x0000
        /*0032*/ 	.short	0x0000
        /*0034*/ 	.byte	0x00, 0xf5, 0x21, 0x00


	//----- nvinfo : EIATTR_SPARSE_MMA_MASK
	.align		4
.L_13:
        /*0038*/ 	.byte	0x03, 0x50
        /*003a*/ 	.short	0x0000


	//----- nvinfo : EIATTR_MAXREG_COUNT
	.align		4
        /*003c*/ 	.byte	0x03, 0x1b
        /*003e*/ 	.short	0x00ff


	//----- nvinfo : EIATTR_NUM_BARRIERS
	.align		4
        /*0040*/ 	.byte	0x02, 0x4c
        /*0042*/ 	.byte	0x01
	.zero		1


	//----- nvinfo : EIATTR_MERCURY_ISA_VERSION
	.align		4
        /*0044*/ 	.byte	0x03, 0x5f
        /*0046*/ 	.short	0x0101


	//----- nvinfo : EIATTR_VRC_CTA_INIT_COUNT
	.align		4
        /*0048*/ 	.byte	0x02, 0x4a
	.zero		1
	.zero		1


	//----- nvinfo : EIATTR_EXIT_INSTR_OFFSETS
	.align		4
        /*004c*/ 	.byte	0x04, 0x1c
        /*004e*/ 	.short	(.L_15 - .L_14)


	//   ....[0]....
.L_14:
        /*0050*/ 	.word	0x00001040


	//   ....[1]....
        /*0054*/ 	.word	0x00001080


	//   ....[2]....
        /*0058*/ 	.word	0x00001480


	//   ....[3]....
        /*005c*/ 	.word	0x000014b0


	//----- nvinfo : EIATTR_CRS_STACK_SIZE
	.align		4
.L_15:
        /*0060*/ 	.byte	0x04, 0x1e
        /*0062*/ 	.short	(.L_17 - .L_16)
.L_16:
        /*0064*/ 	.word	0x00000000


	//----- nvinfo : EIATTR_CBANK_PARAM_SIZE
	.align		4
.L_17:
        /*0068*/ 	.byte	0x03, 0x19
        /*006a*/ 	.short	0x0014


	//----- nvinfo : EIATTR_PARAM_CBANK
	.align		4
        /*006c*/ 	.byte	0x04, 0x0a
        /*006e*/ 	.short	(.L_19 - .L_18)
	.align		4
.L_18:
        /*0070*/ 	.word	index@(.nv.constant0._Z21coarsened_scan_kernelPfS_j)
        /*0074*/ 	.short	0x0380
        /*0076*/ 	.short	0x0014


	//----- nvinfo : EIATTR_SW_WAR
	.align		4
.L_19:
        /*0078*/ 	.byte	0x04, 0x36
        /*007a*/ 	.short	(.L_21 - .L_20)
.L_20:
        /*007c*/ 	.word	0x00000008
.L_21:


//--------------------- .nv.callgraph             --------------------------
	.section	.nv.callgraph,"",@"SHT_CUDA_CALLGRAPH"
	.align	4
	.sectionentsize	8
	.align		4
        /*0000*/ 	.word	0x00000000
	.align		4
        /*0004*/ 	.word	0xffffffff
	.align		4
        /*0008*/ 	.word	0x00000000
	.align		4
        /*000c*/ 	.word	0xfffffffe
	.align		4
        /*0010*/ 	.word	0x00000000
	.align		4
        /*0014*/ 	.word	0xfffffffd
	.align		4
        /*0018*/ 	.word	0x00000000
	.align		4
        /*001c*/ 	.word	0xfffffffc


//--------------------- .text._Z21coarsened_scan_kernelPfS_j --------------------------
	.section	.text._Z21coarsened_scan_kernelPfS_j,"ax",@progbits
	.align	128
        .global         _Z21coarsened_scan_kernelPfS_j
        .type           _Z21coarsened_scan_kernelPfS_j,@function
        .size           _Z21coarsened_scan_kernelPfS_j,(.L_x_2 - _Z21coarsened_scan_kernelPfS_j)
        .other          _Z21coarsened_scan_kernelPfS_j,@"STO_CUDA_ENTRY STV_DEFAULT"
_Z21coarsened_scan_kernelPfS_j:
.text._Z21coarsened_scan_kernelPfS_j:
[----:B------:R-:W-:Y:S01]  /*0000*/  LDC R1, c[0x0][0x37c] ;  /* 0x0000df00ff017b82 */ /* 0x000fe20000000800 */
[----:B------:R-:W0:Y:S01]  /*0010*/  S2R R0, SR_CTAID.X ;  /* 0x0000000000007919 */ /* 0x000e220000002500 */
[----:B------:R-:W1:Y:S06]  /*0020*/  LDCU UR7, c[0x0][0x390] ;  /* 0x00007200ff0777ac */ /* 0x000e6c0008000800 */
[----:B------:R-:W2:Y:S01]  /*0030*/  LDC.64 R2, c[0x0][0x380] ;  /* 0x0000e000ff027b82 */ /* 0x000ea20000000a00 */
[----:B------:R-:W3:Y:S01]  /*0040*/  S2R R9, SR_TID.X ;  /* 0x0000000000097919 */ /* 0x000ee20000002100 */
[----:B------:R-:W4:Y:S01]  /*0050*/  LDCU.64 UR8, c[0x0][0x358] ;  /* 0x00006b00ff0877ac */ /* 0x000f220008000a00 */
[----:B0-----:R-:W-:-:S04]  /*0060*/  IMAD.SHL.U32 R0, R0, 0x400, RZ ;  /* 0x0000040000007824 */ /* 0x001fc800078e00ff */
[----:B---3--:R-:W-:-:S04]  /*0070*/  IMAD R4, R9, 0x10, R0 ;  /* 0x0000001009047824 */ /* 0x008fc800078e0200 */
[C---:B------:R-:W-:Y:S01]  /*0080*/  VIADD R27, R4.reuse, 0x1 ;  /* 0x00000001041b7836 */ /* 0x040fe20000000000 */
[C---:B-1----:R-:W-:Y:S01]  /*0090*/  ISETP.GE.U32.AND P0, PT, R4.reuse, UR7, PT ;  /* 0x0000000704007c0c */ /* 0x042fe2000bf06070 */
[C---:B--2---:R-:W-:Y:S01]  /*00a0*/  IMAD.WIDE.U32 R2, R4.reuse, 0x4, R2 ;  /* 0x0000000404027825 */ /* 0x044fe200078e0002 */
[C---:B------:R-:W-:Y:S02]  /*00b0*/  IADD3 R29, PT, PT, R4.reuse, 0x2, RZ ;  /* 0x00000002041d7810 */ /* 0x040fe40007ffe0ff */
[----:B------:R-:W-:Y:S01]  /*00c0*/  ISETP.GE.U32.AND P5, PT, R27, UR7, PT ;  /* 0x000000071b007c0c */ /* 0x000fe2000bfa6070 */
[C---:B------:R-:W-:Y:S01]  /*00d0*/  VIADD R31, R4.reuse, 0x3 ;  /* 0x00000003041f7836 */ /* 0x040fe20000000000 */
[----:B------:R-:W-:Y:S01]  /*00e0*/  ISETP.GE.U32.AND P4, PT, R29, UR7, PT ;  /* 0x000000071d007c0c */ /* 0x000fe2000bf86070 */
[C---:B------:R-:W-:Y:S01]  /*00f0*/  VIADD R32, R4.reuse, 0x4 ;  /* 0x0000000404207836 */ /* 0x040fe20000000000 */
[C---:B------:R-:W-:Y:S01]  /*0100*/  IADD3 R34, PT, PT, R4.reuse, 0x6, RZ ;  /* 0x0000000604227810 */ /* 0x040fe20007ffe0ff */
[----:B------:R-:W-:Y:S01]  /*0110*/  VIADD R33, R4, 0x5 ;  /* 0x0000000504217836 */ /* 0x000fe20000000000 */
[----:B------:R-:W-:-:S02]  /*0120*/  ISETP.GE.U32.AND P3, PT, R31, UR7, PT ;  /* 0x000000071f007c0c */ /* 0x000fc4000bf66070 */
[----:B------:R-:W-:Y:S01]  /*0130*/  P2R R5, PR, RZ, 0x1 ;  /* 0x00000001ff057803 */ /* 0x000fe20000000000 */
[----:B----4-:R-:W2:Y:S04]  /*0140*/  @!P0 LDG.E R20, desc[UR8][R2.64] ;  /* 0x0000000802148981 */ /* 0x010ea8000c1e1900 */
[----:B------:R-:W3:Y:S04]  /*0150*/  @!P5 LDG.E R30, desc[UR8][R2.64+0x4] ;  /* 0x00000408021ed981 */ /* 0x000ee8000c1e1900 */
[----:B------:R-:W4:Y:S01]  /*0160*/  @!P4 LDG.E R28, desc[UR8][R2.64+0x8] ;  /* 0x00000808021cc981 */ /* 0x000f22000c1e1900 */
[----:B------:R-:W-:-:S03]  /*0170*/  ISETP.GE.U32.AND P2, PT, R32, UR7, PT ;  /* 0x0000000720007c0c */ /* 0x000fc6000bf46070 */
[----:B------:R-:W5:Y:S01]  /*0180*/  @!P3 LDG.E R26, desc[UR8][R2.64+0xc] ;  /* 0x00000c08021ab981 */ /* 0x000f62000c1e1900 */
[----:B------:R-:W-:Y:S02]  /*0190*/  ISETP.GE.U32.AND P0, PT, R34, UR7, PT ;  /* 0x0000000722007c0c */ /* 0x000fe4000bf06070 */
[----:B------:R-:W-:Y:S01]  /*01a0*/  ISETP.GE.U32.AND P1, PT, R33, UR7, PT ;  /* 0x0000000721007c0c */ /* 0x000fe2000bf26070 */
[----:B------:R-:W-:Y:S01]  /*01b0*/  VIADD R6, R4, 0x7 ;  /* 0x0000000704067836 */ /* 0x000fe20000000000 */
[----:B------:R-:W-:Y:S02]  /*01c0*/  P2R R5, PR, RZ, 0x20 ;  /* 0x00000020ff057803 */ /* 0x000fe40000000000 */
[----:B------:R-:W-:Y:S02]  /*01d0*/  P2R R5, PR, RZ, 0x10 ;  /* 0x00000010ff057803 */ /* 0x000fe40000000000 */
[----:B------:R-:W-:Y:S01]  /*01e0*/  P2R R5, PR, RZ, 0x8 ;  /* 0x00000008ff057803 */ /* 0x000fe20000000000 */
[----:B------:R-:W5:Y:S01]  /*01f0*/  @!P2 LDG.E R24, desc[UR8][R2.64+0x10] ;  /* 0x000010080218a981 */ /* 0x000f62000c1e1900 */
[----:B------:R-:W-:-:S02]  /*0200*/  P2R R5, PR, RZ, 0x4 ;  /* 0x00000004ff057803 */ /* 0x000fc40000000000 */
[----:B------:R-:W-:Y:S01]  /*0210*/  P2R R5, PR, RZ, 0x2 ;  /* 0x00000002ff057803 */ /* 0x000fe20000000000 */
[----:B------:R-:W5:Y:S01]  /*0220*/  @!P0 LDG.E R14, desc[UR8][R2.64+0x18] ;  /* 0x00001808020e8981 */ /* 0x000f62000c1e1900 */
[----:B------:R-:W-:Y:S02]  /*0230*/  P2R R5, PR, RZ, 0x1 ;  /* 0x00000001ff057803 */ /* 0x000fe40000000000 */
[----:B------:R-:W-:Y:S01]  /*0240*/  ISETP.GE.U32.AND P0, PT, R6, UR7, PT ;  /* 0x0000000706007c0c */ /* 0x000fe2000bf06070 */
[----:B------:R-:W5:Y:S01]  /*0250*/  @!P1 LDG.E R18, desc[UR8][R2.64+0x14] ;  /* 0x0000140802129981 */ /* 0x000f62000c1e1900 */
[----:B------:R-:W-:Y:S02]  /*0260*/  VIADD R7, R4, 0x8 ;  /* 0x0000000804077836 */ /* 0x000fe40000000000 */
[----:B------:R-:W-:-:S09]  /*0270*/  P2R R12, PR, RZ, 0x1 ;  /* 0x00000001ff0c7803 */ /* 0x000fd20000000000 */
[----:B------:R-:W5:Y:S01]  /*0280*/  @!P0 LDG.E R13, desc[UR8][R2.64+0x1c] ;  /* 0x00001c08020d8981 */ /* 0x000f62000c1e1900 */
[----:B------:R-:W-:Y:S01]  /*0290*/  ISETP.GE.U32.AND P0, PT, R7, UR7, PT ;  /* 0x0000000707007c0c */ /* 0x000fe2000bf06070 */
[----:B------:R-:W-:-:S03]  /*02a0*/  VIADD R5, R4, 0x9 ;  /* 0x0000000904057836 */ /* 0x000fc60000000000 */
[----:B------:R-:W-:-:S09]  /*02b0*/  P2R R12, PR, RZ, 0x1 ;  /* 0x00000001ff0c7803 */ /* 0x000fd20000000000 */
[----:B------:R-:W5:Y:S01]  /*02c0*/  @!P0 LDG.E R17, desc[UR8][R2.64+0x20] ;  /* 0x0000200802118981 */ /* 0x000f62000c1e1900 */
[----:B------:R-:W-:Y:S02]  /*02d0*/  ISETP.GE.U32.AND P0, PT, R5, UR7, PT ;  /* 0x0000000705007c0c */ /* 0x000fe4000bf06070 */
[C---:B------:R-:W-:Y:S01]  /*02e0*/  IADD3 R10, PT, PT, R4.reuse, 0xa, RZ ;  /* 0x0000000a040a7810 */ /* 0x040fe20007ffe0ff */
[----:B------:R-:W-:-:S03]  /*02f0*/  VIADD R11, R4, 0xb ;  /* 0x0000000b040b7836 */ /* 0x000fc60000000000 */
[----:B------:R-:W-:Y:S02]  /*0300*/  ISETP.GE.U32.AND P1, PT, R10, UR7, PT ;  /* 0x000000070a007c0c */ /* 0x000fe4000bf26070 */
[----:B------:R-:W-:-:S05]  /*0310*/  ISETP.GE.U32.AND P2, PT, R11, UR7, PT ;  /* 0x000000070b007c0c */ /* 0x000fca000bf46070 */
[----:B------:R-:W5:Y:S01]  /*0320*/  @!P0 LDG.E R16, desc[UR8][R2.64+0x24] ;  /* 0x0000240802108981 */ /* 0x000f62000c1e1900 */
[----:B------:R-:W-:-:S05]  /*0330*/  VIADD R19, R4, 0xc ;  /* 0x0000000c04137836 */ /* 0x000fca0000000000 */
[----:B------:R-:W5:Y:S01]  /*0340*/  @!P1 LDG.E R12, desc[UR8][R2.64+0x28] ;  /* 0x00002808020c9981 */ /* 0x000f62000c1e1900 */
[----:B------:R-:W-:Y:S01]  /*0350*/  ISETP.GE.U32.AND P3, PT, R19, UR7, PT ;  /* 0x0000000713007c0c */ /* 0x000fe2000bf66070 */
[C---:B------:R-:W-:Y:S02]  /*0360*/  VIADD R21, R4.reuse, 0xd ;  /* 0x0000000d04157836 */ /* 0x040fe40000000000 */
[----:B------:R-:W5:Y:S03]  /*0370*/  @!P2 LDG.E R11, desc[UR8][R2.64+0x2c] ;  /* 0x00002c08020ba981 */ /* 0x000f66000c1e1900 */
[----:B------:R-:W-:Y:S02]  /*0380*/  ISETP.GE.U32.AND P4, PT, R21, UR7, PT ;  /* 0x0000000715007c0c */ /* 0x000fe4000bf86070 */
[----:B------:R-:W-:-:S05]  /*0390*/  IADD3 R15, PT, PT, R4, 0xe, RZ ;  /* 0x0000000e040f7810 */ /* 0x000fca0007ffe0ff */
[----:B------:R-:W5:Y:S01]  /*03a0*/  @!P3 LDG.E R5, desc[UR8][R2.64+0x30] ;  /* 0x000030080205b981 */ /* 0x000f62000c1e1900 */
[----:B------:R-:W-:Y:S01]  /*03b0*/  ISETP.GE.U32.AND P5, PT, R15, UR7, PT ;  /* 0x000000070f007c0c */ /* 0x000fe2000bfa6070 */
[----:B------:R-:W-:-:S04]  /*03c0*/  VIADD R8, R4, 0xf ;  /* 0x0000000f04087836 */ /* 0x000fc80000000000 */
[----:B------:R-:W5:Y:S01]  /*03d0*/  @!P4 LDG.E R10, desc[UR8][R2.64+0x34] ;  /* 0x00003408020ac981 */ /* 0x000f62000c1e1900 */
[----:B------:R-:W-:-:S07]  /*03e0*/  ISETP.GE.U32.AND P6, PT, R8, UR7, PT ;  /* 0x0000000708007c0c */ /* 0x000fce000bfc6070 */
[----:B------:R-:W5:Y:S06]  /*03f0*/  @!P5 LDG.E R15, desc[UR8][R2.64+0x38] ;  /* 0x00003808020fd981 */ /* 0x000f6c000c1e1900 */
[----:B------:R0:W5:Y:S01]  /*0400*/  @!P6 LDG.E R22, desc[UR8][R2.64+0x3c] ;  /* 0x00003c080216e981 */ /* 0x000162000c1e1900 */
[----:B------:R-:W1:Y:S01]  /*0410*/  S2UR UR5, SR_CgaCtaId ;  /* 0x00000000000579c3 */ /* 0x000e620000008800 */
[----:B------:R-:W-:Y:S02]  /*0420*/  P2R R35, PR, RZ, 0x1 ;  /* 0x00000001ff237803 */ /* 0x000fe40000000000 */
[----:B------:R-:W-:-:S02]  /*0430*/  ISETP.GE.U32.AND P0, PT, R4, UR7, PT ;  /* 0x0000000704007c0c */ /* 0x000fc4000bf06070 */
[----:B------:R-:W-:Y:S02]  /*0440*/  P2R R36, PR, RZ, 0x2 ;  /* 0x00000002ff247803 */ /* 0x000fe40000000000 */
[----:B------:R-:W-:Y:S01]  /*0450*/  ISETP.GE.U32.AND P1, PT, R27, UR7, PT ;  /* 0x000000071b007c0c */ /* 0x000fe2000bf26070 */
[----:B------:R-:W-:Y:S01]  /*0460*/  UMOV UR4, 0x400 ;  /* 0x0000040000047882 */ /* 0x000fe20000000000 */
[----:B------:R-:W-:Y:S01]  /*0470*/  P2R R19, PR, RZ, 0x40 ;  /* 0x00000040ff137803 */ /* 0x000fe20000000000 */
[----:B------:R-:W-:Y:S02]  /*0480*/  IMAD.MOV.U32 R19, RZ, RZ, RZ ;  /* 0x000000ffff137224 */ /* 0x000fe400078e00ff */
[----:B------:R-:W-:Y:S01]  /*0490*/  IMAD.MOV.U32 R21, RZ, RZ, RZ ;  /* 0x000000ffff157224 */ /* 0x000fe200078e00ff */
[----:B-1----:R-:W-:Y:S01]  /*04a0*/  ULEA UR6, UR5, UR4, 0x18 ;  /* 0x0000000405067291 */ /* 0x002fe2000f8ec0ff */
[----:B------:R-:W-:Y:S01]  /*04b0*/  HFMA2 R23, -RZ, RZ, 0, 0 ;  /* 0x00000000ff177431 */ /* 0x000fe200000001ff */
[----:B0-----:R-:W-:Y:S01]  /*04c0*/  CS2R R2, SRZ ;  /* 0x0000000000027805 */ /* 0x001fe2000001ff00 */
[----:B------:R-:W-:-:S02]  /*04d0*/  IMAD.MOV.U32 R25, RZ, RZ, RZ ;  /* 0x000000ffff197224 */ /* 0x000fc400078e00ff */
[----:B------:R-:W-:Y:S01]  /*04e0*/  IMAD.MOV.U32 R37, RZ, RZ, RZ ;  /* 0x000000ffff257224 */ /* 0x000fe200078e00ff */
[----:B------:R-:W-:-:S04]  /*04f0*/  UIADD3 UR4, UPT, UPT, UR4, 0x1000, URZ ;  /* 0x0000100004047890 */ /* 0x000fc8000fffe0ff */
[----:B------:R-:W-:Y:S01]  /*0500*/  ULEA UR4, UR5, UR4, 0x18 ;  /* 0x0000000405047291 */ /* 0x000fe2000f8ec0ff */
[----:B--2---:R-:W-:Y:S01]  /*0510*/  @!P0 FADD R19, RZ, R20 ;  /* 0x00000014ff138221 */ /* 0x004fe20000000000 */
[----:B------:R-:W-:Y:S02]  /*0520*/  ISETP.GE.U32.AND P0, PT, R29, UR7, PT ;  /* 0x000000071d007c0c */ /* 0x000fe4000bf06070 */
[----:B------:R-:W-:Y:S01]  /*0530*/  LEA R20, R9, UR6, 0x6 ;  /* 0x0000000609147c11 */ /* 0x000fe2000f8e30ff */
[----:B---3--:R-:W-:-:S04]  /*0540*/  @!P1 FADD R21, R19, R30 ;  /* 0x0000001e13159221 */ /* 0x008fc80000000000 */
[----:B------:R0:W-:Y:S02]  /*0550*/  STS [R20], R19 ;  /* 0x0000001314007388 */ /* 0x0001e40000000800 */
[----:B0-----:R-:W-:Y:S01]  /*0560*/  @!P1 IMAD.MOV.U32 R19, RZ, RZ, R21 ;  /* 0x000000ffff139224 */ /* 0x001fe200078e0015 */
[----:B------:R-:W-:-:S03]  /*0570*/  ISETP.GE.U32.AND P1, PT, R31, UR7, PT ;  /* 0x000000071f007c0c */ /* 0x000fc6000bf26070 */
[----:B----4-:R-:W-:-:S04]  /*0580*/  @!P0 FADD R23, R19, R28 ;  /* 0x0000001c13178221 */ /* 0x010fc80000000000 */
[----:B------:R-:W-:Y:S01]  /*0590*/  @!P0 IMAD.MOV.U32 R19, RZ, RZ, R23 ;  /* 0x000000ffff138224 */ /* 0x000fe200078e0017 */
[----:B------:R-:W-:-:S05]  /*05a0*/  ISETP.GE.U32.AND P0, PT, R32, UR7, PT ;  /* 0x0000000720007c0c */ /* 0x000fca000bf06070 */
[----:B-----5:R-:W-:-:S05]  /*05b0*/  @!P1 FADD R3, R19, R26 ;  /* 0x0000001a13039221 */ /* 0x020fca0000000000 */
[----:B------:R-:W-:Y:S02]  /*05c0*/  @!P1 MOV R19, R3 ;  /* 0x0000000300139202 */ /* 0x000fe40000000f00 */
[----:B------:R-:W-:-:S03]  /*05d0*/  ISETP.GE.U32.AND P1, PT, R33, UR7, PT ;  /* 0x0000000721007c0c */ /* 0x000fc6000bf26070 */
[----:B------:R-:W-:-:S04]  /*05e0*/  @!P0 FADD R25, R19, R24 ;  /* 0x0000001813198221 */ /* 0x000fc80000000000 */
[----:B------:R-:W-:Y:S01]  /*05f0*/  @!P0 IMAD.MOV.U32 R19, RZ, RZ, R25 ;  /* 0x000000ffff138224 */ /* 0x000fe200078e0019 */
[----:B------:R-:W-:-:S05]  /*0600*/  ISETP.GE.U32.AND P0, PT, R34, UR7, PT ;  /* 0x0000000722007c0c */ /* 0x000fca000bf06070 */
[----:B------:R-:W-:-:S04]  /*0610*/  @!P1 FADD R37, R19, R18 ;  /* 0x0000001213259221 */ /* 0x000fc80000000000 */
[----:B------:R-:W-:Y:S01]  /*0620*/  @!P1 IMAD.MOV.U32 R19, RZ, RZ, R37 ;  /* 0x000000ffff139224 */ /* 0x000fe200078e0025 */
[----:B------:R-:W-:-:S03]  /*0630*/  ISETP.GE.U32.AND P1, PT, R6, UR7, PT ;  /* 0x0000000706007c0c */ /* 0x000fc6000bf26070 */
[----:B------:R-:W-:Y:S01]  /*0640*/  @!P0 FADD R2, R19, R14 ;  /* 0x0000000e13028221 */ /* 0x000fe20000000000 */
[----:B------:R-:W-:-:S03]  /*0650*/  HFMA2 R14, -RZ, RZ, 0, 0 ;  /* 0x00000000ff0e7431 */ /* 0x000fc600000001ff */
[----:B------:R-:W-:Y:S01]  /*0660*/  @!P0 IMAD.MOV.U32 R19, RZ, RZ, R2 ;  /* 0x000000ffff138224 */ /* 0x000fe200078e0002 */
[----:B------:R-:W-:-:S05]  /*0670*/  ISETP.GE.U32.AND P0, PT, R7, UR7, PT ;  /* 0x0000000707007c0c */ /* 0x000fca000bf06070 */
[----:B------:R-:W-:Y:S01]  /*0680*/  @!P1 FADD R14, R19, R13 ;  /* 0x0000000d130e9221 */ /* 0x000fe20000000000 */
[----:B------:R-:W-:-:S03]  /*0690*/  IMAD.MOV.U32 R13, RZ, RZ, RZ ;  /* 0x000000ffff0d7224 */ /* 0x000fc600078e00ff */
[----:B------:R-:W-:-:S04]  /*06a0*/  @!P1 IMAD.MOV.U32 R19, RZ, RZ, R14 ;  /* 0x000000ffff139224 */ /* 0x000fc800078e000e */
[----:B------:R-:W-:-:S04]  /*06b0*/  @!P0 FADD R13, R19, R17 ;  /* 0x00000011130d8221 */ /* 0x000fc80000000000 */
[----:B------:R-:W-:Y:S01]  /*06c0*/  @!P0 IMAD.MOV.U32 R19, RZ, RZ, R13 ;  /* 0x000000ffff138224 */ /* 0x000fe200078e000d */
[----:B------:R-:W-:Y:S02]  /*06d0*/  ISETP.NE.AND P0, PT, R35, RZ, PT ;  /* 0x000000ff2300720c */ /* 0x000fe40003f05270 */
[----:B------:R-:W-:Y:S02]  /*06e0*/  ISETP.NE.AND P1, PT, R36, RZ, PT ;  /* 0x000000ff2400720c */ /* 0x000fe40003f25270 */
[----:B------:R-:W-:Y:S01]  /*06f0*/  MOV R17, RZ ;  /* 0x000000ff00117202 */ /* 0x000fe20000000f00 */
[----:B------:R-:W-:-:S08]  /*0700*/  IMAD.MOV.U32 R35, RZ, RZ, RZ ;  /* 0x000000ffff237224 */ /* 0x000fd000078e00ff */
[----:B------:R-:W-:-:S04]  /*0710*/  @!P0 FADD R17, R19, R16 ;  /* 0x0000001013118221 */ /* 0x000fc80000000000 */
[----:B------:R-:W-:-:S04]  /*0720*/  @!P0 IMAD.MOV.U32 R19, RZ, RZ, R17 ;  /* 0x000000ffff138224 */ /* 0x000fc800078e0011 */
[----:B------:R-:W-:Y:S01]  /*0730*/  @!P1 FADD R35, R19, R12 ;  /* 0x0000000c13239221 */ /* 0x000fe20000000000 */
[----:B------:R-:W-:-:S03]  /*0740*/  HFMA2 R12, -RZ, RZ, 0, 0 ;  /* 0x00000000ff0c7431 */ /* 0x000fc600000001ff */
[----:B------:R-:W-:-:S04]  /*0750*/  @!P1 IMAD.MOV.U32 R19, RZ, RZ, R35 ;  /* 0x000000ffff139224 */ /* 0x000fc800078e0023 */
[----:B------:R-:W-:Y:S01]  /*0760*/  @!P2 FADD R12, R19, R11 ;  /* 0x0000000b130ca221 */ /* 0x000fe20000000000 */
[----:B------:R-:W-:-:S03]  /*0770*/  IMAD.MOV.U32 R11, RZ, RZ, RZ ;  /* 0x000000ffff0b7224 */ /* 0x000fc600078e00ff */
[----:B------:R-:W-:-:S04]  /*0780*/  @!P2 IMAD.MOV.U32 R19, RZ, RZ, R12 ;  /* 0x000000ffff13a224 */ /* 0x000fc800078e000c */
[----:B------:R-:W-:Y:S01]  /*0790*/  @!P3 FADD R11, R19, R5 ;  /* 0x00000005130bb221 */ /* 0x000fe20000000000 */
[----:B------:R-:W-:-:S03]  /*07a0*/  MOV R5, RZ ;  /* 0x000000ff00057202 */ /* 0x000fc60000000f00 */
[----:B------:R-:W-:-:S04]  /*07b0*/  @!P3 IMAD.MOV.U32 R19, RZ, RZ, R11 ;  /* 0x000000ffff13b224 */ /* 0x000fc800078e000b */
[----:B------:R-:W-:Y:S01]  /*07c0*/  @!P4 FADD R5, R19, R10 ;  /* 0x0000000a1305c221 */ /* 0x000fe20000000000 */
[----:B------:R-:W-:-:S03]  /*07d0*/  IMAD.MOV.U32 R10, RZ, RZ, RZ ;  /* 0x000000ffff0a7224 */ /* 0x000fc600078e00ff */
[----:B------:R-:W-:-:S04]  /*07e0*/  @!P4 IMAD.MOV.U32 R19, RZ, RZ, R5 ;  /* 0x000000ffff13c224 */ /* 0x000fc800078e0005 */
[----:B------:R-:W-:-:S05]  /*07f0*/  @!P5 FADD R10, R19, R15 ;  /* 0x0000000f130ad221 */ /* 0x000fca0000000000 */
[----:B------:R-:W-:Y:S01]  /*0800*/  @!P5 MOV R19, R10 ;  /* 0x0000000a0013d202 */ /* 0x000fe20000000f00 */
[----:B------:R-:W-:-:S04]  /*0810*/  IMAD.MOV.U32 R15, RZ, RZ, RZ ;  /* 0x000000ffff0f7224 */ /* 0x000fc800078e00ff */
[----:B------:R-:W-:Y:S01]  /*0820*/  @!P6 FADD R19, R19, R22 ;  /* 0x000000161313e221 */ /* 0x000fe20000000000 */
[----:B------:R0:W-:Y:S03]  /*0830*/  STS [R20+0x18], R2 ;  /* 0x0000180214007388 */ /* 0x0001e60000000800 */
[----:B------:R-:W-:Y:S01]  /*0840*/  @!P6 IMAD.MOV.U32 R15, RZ, RZ, R19 ;  /* 0x000000ffff0fe224 */ /* 0x000fe200078e0013 */
[----:B------:R-:W-:Y:S01]  /*0850*/  STS [R20+0x4], R21 ;  /* 0x0000041514007388 */ /* 0x000fe20000000800 */
[----:B0-----:R-:W-:-:S03]  /*0860*/  LEA R2, R9, UR4, 0x2 ;  /* 0x0000000409027c11 */ /* 0x001fc6000f8e10ff */
[----:B------:R-:W-:Y:S04]  /*0870*/  STS [R20+0x8], R23 ;  /* 0x0000081714007388 */ /* 0x000fe80000000800 */
[----:B------:R0:W-:Y:S04]  /*0880*/  STS [R20+0xc], R3 ;  /* 0x00000c0314007388 */ /* 0x0001e80000000800 */
[----:B------:R-:W-:Y:S04]  /*0890*/  STS [R20+0x10], R25 ;  /* 0x0000101914007388 */ /* 0x000fe80000000800 */
        /* <DEDUP_REMOVED lines=10> */
[----:B------:R-:W-:Y:S01]  /*0940*/  STS [R2], R19 ;  /* 0x0000001302007388 */ /* 0x000fe20000000800 */
[----:B------:R-:W-:Y:S01]  /*0950*/  BAR.SYNC.DEFER_BLOCKING 0x0 ;  /* 0x0000000000007b1d */ /* 0x000fe20000010000 */
[----:B------:R-:W-:-:S13]  /*0960*/  ISETP.NE.AND P6, PT, R9, RZ, PT ;  /* 0x000000ff0900720c */ /* 0x000fda0003fc5270 */
[----:B------:R-:W-:Y:S04]  /*0970*/  @P6 LDS R13, [R2] ;  /* 0x00000000020d6984 */ /* 0x000fe80000000800 */
[----:B------:R-:W1:Y:S01]  /*0980*/  @P6 LDS R12, [R2+-0x4] ;  /* 0xfffffc00020c6984 */ /* 0x000e620000000800 */
[----:B0-----:R-:W-:Y:S02]  /*0990*/  IMAD.MOV.U32 R3, RZ, RZ, RZ ;  /* 0x000000ffff037224 */ /* 0x001fe400078e00ff */
[----:B-1----:R-:W-:Y:S01]  /*09a0*/  @P6 FADD R3, R13, R12 ;  /* 0x0000000c0d036221 */ /* 0x002fe20000000000 */
[----:B------:R-:W-:Y:S06]  /*09b0*/  BAR.SYNC.DEFER_BLOCKING 0x0 ;  /* 0x0000000000007b1d */ /* 0x000fec0000010000 */
[----:B------:R-:W-:Y:S02]  /*09c0*/  @P6 STS [R2], R3 ;  /* 0x0000000302006388 */ /* 0x000fe40000000800 */
[----:B------:R-:W-:Y:S01]  /*09d0*/  BAR.SYNC.DEFER_BLOCKING 0x0 ;  /* 0x0000000000007b1d */ /* 0x000fe20000010000 */
[----:B------:R-:W-:-:S13]  /*09e0*/  ISETP.GE.U32.AND P6, PT, R9, 0x2, PT ;  /* 0x000000020900780c */ /* 0x000fda0003fc6070 */
[----:B------:R-:W-:Y:S04]  /*09f0*/  @P6 LDS R10, [R2] ;  /* 0x00000000020a6984 */ /* 0x000fe80000000800 */
[----:B------:R-:W0:Y:S01]  /*0a00*/  @P6 LDS R11, [R2+-0x8] ;  /* 0xfffff800020b6984 */ /* 0x000e220000000800 */
[----:B------:R-:W-:Y:S02]  /*0a10*/  HFMA2 R5, -RZ, RZ, 0, 0 ;  /* 0x00000000ff057431 */ /* 0x000fe400000001ff */
[----:B0-----:R-:W-:Y:S01]  /*0a20*/  @P6 FADD R5, R10, R11 ;  /* 0x0000000b0a056221 */ /* 0x001fe20000000000 */
[----:B------:R-:W-:Y:S06]  /*0a30*/  BAR.SYNC.DEFER_BLOCKING 0x0 ;  /* 0x0000000000007b1d */ /* 0x000fec0000010000 */
[----:B------:R-:W-:Y:S02]  /*0a40*/  @P6 STS [R2], R5 ;  /* 0x0000000502006388 */ /* 0x000fe40000000800 */
[----:B------:R-:W-:Y:S01]  /*0a50*/  BAR.SYNC.DEFER_BLOCKING 0x0 ;  /* 0x0000000000007b1d */ /* 0x000fe20000010000 */
[----:B------:R-:W-:-:S13]  /*0a60*/  ISETP.GE.U32.AND P6, PT, R9, 0x4, PT ;  /* 0x000000040900780c */ /* 0x000fda0003fc6070 */
[----:B------:R-:W-:Y:S04]  /*0a70*/  @P6 LDS R10, [R2] ;  /* 0x00000000020a6984 */ /* 0x000fe80000000800 */
[----:B------:R-:W0:Y:S01]  /*0a80*/  @P6 LDS R11, [R2+-0x10] ;  /* 0xfffff000020b6984 */ /* 0x000e220000000800 */
[----:B------:R-:W-:Y:S02]  /*0a90*/  IMAD.MOV.U32 R3, RZ, RZ, RZ ;  /* 0x000000ffff037224 */ /* 0x000fe400078e00ff */
        /* <DEDUP_REMOVED lines=23> */
[----:B------:R-:W-:Y:S01]  /*0c10*/  MOV R5, RZ ;  /* 0x000000ff00057202 */ /* 0x000fe20000000f00 */
[----:B0-----:R-:W-:Y:S01]  /*0c20*/  @P6 FADD R5, R10, R11 ;  /* 0x0000000b0a056221 */ /* 0x001fe20000000000 */
[----:B------:R-:W-:Y:S06]  /*0c30*/  BAR.SYNC.DEFER_BLOCKING 0x0 ;  /* 0x0000000000007b1d */ /* 0x000fec0000010000 */
[----:B------:R0:W-:Y:S02]  /*0c40*/  @P6 STS [R2], R5 ;  /* 0x0000000502006388 */ /* 0x0001e40000000800 */
[----:B------:R-:W-:Y:S01]  /*0c50*/  BAR.SYNC.DEFER_BLOCKING 0x0 ;  /* 0x0000000000007b1d */ /* 0x000fe20000010000 */
[----:B------:R-:W-:-:S13]  /*0c60*/  ISETP.NE.AND P6, PT, R9, RZ, PT ;  /* 0x000000ff0900720c */ /* 0x000fda0003fc5270 */
[----:B0-----:R-:W-:Y:S05]  /*0c70*/  @!P6 BRA `(.L_x_0) ;  /* 0x000000040004e947 */ /* 0x001fea0003800000 */
[C---:B------:R-:W-:Y:S01]  /*0c80*/  ISETP.GE.U32.AND P6, PT, R4.reuse, UR7, PT ;  /* 0x0000000704007c0c */ /* 0x040fe2000bfc6070 */
[----:B------:R-:W-:Y:S01]  /*0c90*/  LDS R0, [R2+-0x4] ;  /* 0xfffffc0002007984 */ /* 0x000fe20000000800 */
[----:B------:R-:W0:Y:S01]  /*0ca0*/  LDC.64 R10, c[0x0][0x388] ;  /* 0x0000e200ff0a7b82 */ /* 0x000e220000000a00 */
[----:B------:R-:W-:Y:S02]  /*0cb0*/  P2R R12, PR, RZ, 0x20 ;  /* 0x00000020ff0c7803 */ /* 0x000fe40000000000 */
[----:B------:R-:W-:Y:S01]  /*0cc0*/  ISETP.GE.U32.AND P5, PT, R27, UR7, PT ;  /* 0x000000071b007c0c */ /* 0x000fe2000bfa6070 */
[----:B------:R-:W-:Y:S04]  /*0cd0*/  @!P1 LDS R17, [R20+0x28] ;  /* 0x0000280014119984 */ /* 0x000fe80000000800 */
[----:B------:R-:W-:Y:S04]  /*0ce0*/  @!P2 LDS R19, [R20+0x2c] ;  /* 0x00002c001413a984 */ /* 0x000fe80000000800 */
[----:B------:R-:W1:Y:S04]  /*0cf0*/  @!P6 LDS R3, [R20] ;  /* 0x000000001403e984 */ /* 0x000e680000000800 */
[----:B------:R-:W2:Y:S04]  /*0d00*/  @!P5 LDS R9, [R20+0x4] ;  /* 0x000004001409d984 */ /* 0x000ea80000000800 */
[----:B------:R-:W-:Y:S01]  /*0d10*/  @!P4 LDS R21, [R20+0x34] ;  /* 0x000034001415c984 */ /* 0x000fe20000000800 */
[----:B0-----:R-:W-:-:S04]  /*0d20*/  IMAD.WIDE.U32 R4, R4, 0x4, R10 ;  /* 0x0000000404047825 */ /* 0x001fc800078e000a */
[C---:B-1----:R-:W-:Y:S01]  /*0d30*/  @!P6 FADD R3, R0.reuse, R3 ;  /* 0x000000030003e221 */ /* 0x042fe20000000000 */
[----:B--2---:R-:W-:-:S04]  /*0d40*/  @!P5 FADD R9, R0, R9 ;  /* 0x000000090009d221 */ /* 0x004fc80000000000 */
[----:B------:R-:W-:Y:S01]  /*0d50*/  @!P6 STG.E desc[UR8][R4.64], R3 ;  /* 0x000000030400e986 */ /* 0x000fe2000c101908 */
[----:B------:R-:W-:-:S03]  /*0d60*/  ISETP.GE.U32.AND P6, PT, R29, UR7, PT ;  /* 0x000000071d007c0c */ /* 0x000fc6000bfc6070 */
[----:B------:R-:W-:Y:S01]  /*0d70*/  @!P5 STG.E desc[UR8][R4.64+0x4], R9 ;  /* 0x000004090400d986 */ /* 0x000fe2000c101908 */
[----:B------:R-:W-:-:S09]  /*0d80*/  ISETP.GE.U32.AND P5, PT, R31, UR7, PT ;  /* 0x000000071f007c0c */ /* 0x000fd2000bfa6070 */
[----:B------:R-:W0:Y:S04]  /*0d90*/  @!P6 LDS R11, [R20+0x8] ;  /* 0x00000800140be984 */ /* 0x000e280000000800 */
[----:B------:R-:W1:Y:S01]  /*0da0*/  @!P5 LDS R13, [R20+0xc] ;  /* 0x00000c00140dd984 */ /* 0x000e620000000800 */
[C---:B0-----:R-:W-:Y:S01]  /*0db0*/  @!P6 FADD R11, R0.reuse, R11 ;  /* 0x0000000b000be221 */ /* 0x041fe20000000000 */
[----:B-1----:R-:W-:-:S04]  /*0dc0*/  @!P5 FADD R13, R0, R13 ;  /* 0x0000000d000dd221 */ /* 0x002fc80000000000 */
[----:B------:R-:W-:Y:S01]  /*0dd0*/  @!P6 STG.E desc[UR8][R4.64+0x8], R11 ;  /* 0x0000080b0400e986 */ /* 0x000fe2000c101908 */
[----:B------:R-:W-:-:S03]  /*0de0*/  ISETP.GE.U32.AND P6, PT, R32, UR7, PT ;  /* 0x0000000720007c0c */ /* 0x000fc6000bfc6070 */
[----:B------:R-:W-:Y:S01]  /*0df0*/  @!P5 STG.E desc[UR8][R4.64+0xc], R13 ;  /* 0x00000c0d0400d986 */ /* 0x000fe2000c101908 */
[----:B------:R-:W-:-:S03]  /*0e00*/  ISETP.GE.U32.AND P5, PT, R33, UR7, PT ;  /* 0x0000000721007c0c */ /* 0x000fc6000bfa6070 */
[----:B------:R-:W0:Y:S06]  /*0e10*/  @!P3 LDS R13, [R20+0x30] ;  /* 0x00003000140db984 */ /* 0x000e2c0000000800 */
[----:B------:R-:W1:Y:S04]  /*0e20*/  @!P6 LDS R15, [R20+0x10] ;  /* 0x00001000140fe984 */ /* 0x000e680000000800 */
[----:B------:R-:W2:Y:S01]  /*0e30*/  @!P5 LDS R3, [R20+0x14] ;  /* 0x000014001403d984 */ /* 0x000ea20000000800 */
[----:B0-----:R-:W-:-:S05]  /*0e40*/  @!P3 FADD R13, R0, R13 ;  /* 0x0000000d000db221 */ /* 0x001fca0000000000 */
[----:B------:R-:W-:Y:S01]  /*0e50*/  @!P3 STG.E desc[UR8][R4.64+0x30], R13 ;  /* 0x0000300d0400b986 */ /* 0x000fe2000c101908 */
[C---:B-1----:R-:W-:Y:S01]  /*0e60*/  @!P6 FADD R15, R0.reuse, R15 ;  /* 0x0000000f000fe221 */ /* 0x042fe20000000000 */
[----:B--2---:R-:W-:-:S04]  /*0e70*/  @!P5 FADD R3, R0, R3 ;  /* 0x000000030003d221 */ /* 0x004fc80000000000 */
[----:B------:R-:W-:Y:S01]  /*0e80*/  @!P6 STG.E desc[UR8][R4.64+0x10], R15 ;  /* 0x0000100f0400e986 */ /* 0x000fe2000c101908 */
[----:B------:R-:W-:-:S03]  /*0e90*/  ISETP.GE.U32.AND P6, PT, R34, UR7, PT ;  /* 0x0000000722007c0c */ /* 0x000fc6000bfc6070 */
[----:B------:R-:W-:Y:S01]  /*0ea0*/  @!P5 STG.E desc[UR8][R4.64+0x14], R3 ;  /* 0x000014030400d986 */ /* 0x000fe2000c101908 */
[----:B------:R-:W-:-:S03]  /*0eb0*/  ISETP.GE.U32.AND P5, PT, R6, UR7, PT ;  /* 0x0000000706007c0c */ /* 0x000fc6000bfa6070 */
[----:B------:R-:W0:Y:S06]  /*0ec0*/  @!P0 LDS R15, [R20+0x24] ;  /* 0x00002400140f8984 */ /* 0x000e2c0000000800 */
[----:B------:R-:W1:Y:S01]  /*0ed0*/  @!P6 LDS R9, [R20+0x18] ;  /* 0x000018001409e984 */ /* 0x000e620000000800 */
[----:B0-----:R-:W-:-:S05]  /*0ee0*/  @!P0 FADD R3, R0, R15 ;  /* 0x0000000f00038221 */ /* 0x001fca0000000000 */
[----:B------:R-:W-:Y:S01]  /*0ef0*/  @!P0 STG.E desc[UR8][R4.64+0x24], R3 ;  /* 0x0000240304008986 */ /* 0x000fe2000c101908 */
[----:B-1----:R-:W-:-:S05]  /*0f00*/  @!P6 FADD R9, R0, R9 ;  /* 0x000000090009e221 */ /* 0x002fca0000000000 */
[----:B------:R0:W-:Y:S01]  /*0f10*/  @!P6 STG.E desc[UR8][R4.64+0x18], R9 ;  /* 0x000018090400e986 */ /* 0x0001e2000c101908 */
[----:B------:R-:W-:-:S03]  /*0f20*/  ISETP.GE.U32.AND P6, PT, R7, UR7, PT ;  /* 0x0000000707007c0c */ /* 0x000fc6000bfc6070 */
[----:B------:R-:W1:Y:S01]  /*0f30*/  @!P5 LDS R7, [R20+0x1c] ;  /* 0x00001c001407d984 */ /* 0x000e620000000800 */
[----:B0-----:R-:W-:-:S09]  /*0f40*/  @!P2 FADD R9, R0, R19 ;  /* 0x000000130009a221 */ /* 0x001fd20000000000 */
[----:B------:R-:W0:Y:S04]  /*0f50*/  @!P6 LDS R11, [R20+0x20] ;  /* 0x00002000140be984 */ /* 0x000e280000000800 */
[----:B------:R-:W-:Y:S01]  /*0f60*/  @!P2 STG.E desc[UR8][R4.64+0x2c], R9 ;  /* 0x00002c090400a986 */ /* 0x000fe2000c101908 */
[----:B-1----:R-:W-:-:S05]  /*0f70*/  @!P5 FADD R7, R0, R7 ;  /* 0x000000070007d221 */ /* 0x002fca0000000000 */
[----:B------:R1:W-:Y:S01]  /*0f80*/  @!P5 STG.E desc[UR8][R4.64+0x1c], R7 ;  /* 0x00001c070400d986 */ /* 0x0003e2000c101908 */
[----:B------:R-:W-:Y:S01]  /*0f90*/  ISETP.NE.AND P5, PT, R12, RZ, PT ;  /* 0x000000ff0c00720c */ /* 0x000fe20003fa5270 */
[----:B0-----:R-:W-:-:S05]  /*0fa0*/  @!P6 FADD R11, R0, R11 ;  /* 0x0000000b000be221 */ /* 0x001fca0000000000 */
[----:B------:R0:W-:Y:S01]  /*0fb0*/  @!P6 STG.E desc[UR8][R4.64+0x20], R11 ;  /* 0x0000200b0400e986 */ /* 0x0001e2000c101908 */
[----:B------:R-:W-:Y:S01]  /*0fc0*/  ISETP.GE.U32.AND P6, PT, R8, UR7, PT ;  /* 0x0000000708007c0c */ /* 0x000fe2000bfc6070 */
[----:B-1----:R-:W-:-:S05]  /*0fd0*/  @!P1 FADD R7, R0, R17 ;  /* 0x0000001100079221 */ /* 0x002fca0000000000 */
[----:B------:R-:W1:Y:S04]  /*0fe0*/  @!P5 LDS R23, [R20+0x38] ;  /* 0x000038001417d984 */ /* 0x000e680000000800 */
[----:B------:R2:W-:Y:S01]  /*0ff0*/  @!P1 STG.E desc[UR8][R4.64+0x28], R7 ;  /* 0x0000280704009986 */ /* 0x0005e2000c101908 */
[----:B0-----:R-:W-:-:S05]  /*1000*/  @!P4 FADD R11, R0, R21 ;  /* 0x00000015000bc221 */ /* 0x001fca0000000000 */
[----:B------:R2:W-:Y:S01]  /*1010*/  @!P4 STG.E desc[UR8][R4.64+0x34], R11 ;  /* 0x0000340b0400c986 */ /* 0x0005e2000c101908 */
[----:B-1----:R-:W-:-:S05]  /*1020*/  @!P5 FADD R15, R0, R23 ;  /* 0x00000017000fd221 */ /* 0x002fca0000000000 */
[----:B------:R2:W-:Y:S01]  /*1030*/  @!P5 STG.E desc[UR8][R4.64+0x38], R15 ;  /* 0x0000380f0400d986 */ /* 0x0005e2000c101908 */
[----:B------:R-:W-:Y:S05]  /*1040*/  @P6 EXIT ;  /* 0x000000000000694d */ /* 0x000fea0003800000 */
[----:B------:R-:W0:Y:S02]  /*1050*/  LDS R3, [R20+0x3c] ;  /* 0x00003c0014037984 */ /* 0x000e240000000800 */
[----:B0-----:R-:W-:-:S05]  /*1060*/  FADD R3, R0, R3 ;  /* 0x0000000300037221 */ /* 0x001fca0000000000 */
[----:B------:R-:W-:Y:S01]  /*1070*/  STG.E desc[UR8][R4.64+0x3c], R3 ;  /* 0x00003c0304007986 */ /* 0x000fe2000c101908 */
[----:B------:R-:W-:Y:S05]  /*1080*/  EXIT ;  /* 0x000000000000794d */ /* 0x000fea0003800000 */
.L_x_0:
[C---:B------:R-:W-:Y:S01]  /*1090*/  ISETP.GE.U32.AND P2, PT, R0.reuse, UR7, PT ;  /* 0x0000000700007c0c */ /* 0x040fe2000bf46070 */
[----:B------:R-:W0:Y:S01]  /*10a0*/  LDC.64 R2, c[0x0][0x388] ;  /* 0x0000e200ff027b82 */ /* 0x000e220000000a00 */
[C---:B------:R-:W-:Y:S02]  /*10b0*/  VIADD R4, R0.reuse, 0x1 ;  /* 0x0000000100047836 */ /* 0x040fe40000000000 */
[----:B------:R-:W-:-:S03]  /*10c0*/  VIADD R6, R0, 0x3 ;  /* 0x0000000300067836 */ /* 0x000fc60000000000 */
[----:B------:R-:W-:Y:S01]  /*10d0*/  ISETP.GE.U32.AND P1, PT, R4, UR7, PT ;  /* 0x0000000704007c0c */ /* 0x000fe2000bf26070 */
[----:B------:R-:W-:Y:S01]  /*10e0*/  VIADD R4, R0, 0x2 ;  /* 0x0000000200047836 */ /* 0x000fe20000000000 */
[----:B------:R-:W-:Y:S01]  /*10f0*/  ISETP.GE.U32.AND P4, PT, R6, UR7, PT ;  /* 0x0000000706007c0c */ /* 0x000fe2000bf86070 */
[----:B------:R-:W-:-:S03]  /*1100*/  VIADD R6, R0, 0x5 ;  /* 0x0000000500067836 */ /* 0x000fc60000000000 */
[----:B------:R-:W1:Y:S01]  /*1110*/  @!P2 LDS R5, [UR6] ;  /* 0x00000006ff05a984 */ /* 0x000e620008000800 */
[----:B------:R-:W-:Y:S02]  /*1120*/  ISETP.GE.U32.AND P0, PT, R4, UR7, PT ;  /* 0x0000000704007c0c */ /* 0x000fe4000bf06070 */
[----:B------:R-:W-:Y:S02]  /*1130*/  IADD3 R4, PT, PT, R0, 0x4, RZ ;  /* 0x0000000400047810 */ /* 0x000fe40007ffe0ff */
[----:B------:R-:W-:Y:S01]  /*1140*/  ISETP.GE.U32.AND P5, PT, R6, UR7, PT ;  /* 0x0000000706007c0c */ /* 0x000fe2000bfa6070 */
[----:B------:R-:W-:Y:S01]  /*1150*/  VIADD R6, R0, 0x7 ;  /* 0x0000000700067836 */ /* 0x000fe20000000000 */
[----:B------:R-:W-:Y:S01]  /*1160*/  ISETP.GE.U32.AND P6, PT, R4, UR7, PT ;  /* 0x0000000704007c0c */ /* 0x000fe2000bfc6070 */
[C---:B------:R-:W-:Y:S01]  /*1170*/  VIADD R4, R0.reuse, 0x6 ;  /* 0x0000000600047836 */ /* 0x040fe20000000000 */
[----:B------:R-:W2:Y:S01]  /*1180*/  @!P1 LDS R9, [UR6+0x4] ;  /* 0x00000406ff099984 */ /* 0x000ea20008000800 */
[----:B0-----:R-:W-:-:S03]  /*1190*/  IMAD.WIDE.U32 R2, R0, 0x4, R2 ;  /* 0x0000000400027825 */ /* 0x001fc600078e0002 */
[----:B------:R-:W-:Y:S01]  /*11a0*/  ISETP.GE.U32.AND P3, PT, R4, UR7, PT ;  /* 0x0000000704007c0c */ /* 0x000fe2000bf66070 */
[----:B------:R-:W0:Y:S01]  /*11b0*/  @!P4 LDS R13, [UR6+0xc] ;  /* 0x00000c06ff0dc984 */ /* 0x000e220008000800 */
[----:B------:R-:W-:-:S03]  /*11c0*/  IADD3 R4, PT, PT, R0, 0x8, RZ ;  /* 0x0000000800047810 */ /* 0x000fc60007ffe0ff */
[----:B------:R-:W-:Y:S04]  /*11d0*/  @!P5 LDS R15, [UR6+0x14] ;  /* 0x00001406ff0fd984 */ /* 0x000fe80008000800 */
[----:B------:R-:W3:Y:S04]  /*11e0*/  @!P6 LDS R7, [UR6+0x10] ;  /* 0x00001006ff07e984 */ /* 0x000ee80008000800 */
[----:B------:R-:W4:Y:S04]  /*11f0*/  @!P3 LDS R17, [UR6+0x18] ;  /* 0x00001806ff11b984 */ /* 0x000f280008000800 */
[----:B------:R-:W5:Y:S04]  /*1200*/  @!P0 LDS R11, [UR6+0x8] ;  /* 0x00000806ff0b8984 */ /* 0x000f680008000800 */
[----:B-1----:R1:W-:Y:S01]  /*1210*/  @!P2 STG.E desc[UR8][R2.64], R5 ;  /* 0x000000050200a986 */ /* 0x0023e2000c101908 */
[----:B------:R-:W-:Y:S01]  /*1220*/  ISETP.GE.U32.AND P2, PT, R6, UR7, PT ;  /* 0x0000000706007c0c */ /* 0x000fe2000bf46070 */
[----:B------:R-:W-:-:S02]  /*1230*/  VIADD R6, R0, 0x9 ;  /* 0x0000000900067836 */ /* 0x000fc40000000000 */
[----:B--2---:R-:W-:Y:S01]  /*1240*/  @!P1 STG.E desc[UR8][R2.64+0x4], R9 ;  /* 0x0000040902009986 */ /* 0x004fe2000c101908 */
[----:B------:R-:W-:Y:S01]  /*1250*/  ISETP.GE.U32.AND P1, PT, R4, UR7, PT ;  /* 0x0000000704007c0c */ /* 0x000fe2000bf26070 */
[C---:B------:R-:W-:Y:S01]  /*1260*/  VIADD R4, R0.reuse, 0xa ;  /* 0x0000000a00047836 */ /* 0x040fe20000000000 */
[----:B-1----:R-:W-:-:S07]  /*1270*/  IADD3 R5, PT, PT, R0, 0xb, RZ ;  /* 0x0000000b00057810 */ /* 0x002fce0007ffe0ff */
[----:B------:R-:W1:Y:S04]  /*1280*/  @!P2 LDS R19, [UR6+0x1c] ;  /* 0x00001c06ff13a984 */ /* 0x000e680008000800 */
[----:B0-----:R-:W-:Y:S01]  /*1290*/  @!P4 STG.E desc[UR8][R2.64+0xc], R13 ;  /* 0x00000c0d0200c986 */ /* 0x001fe2000c101908 */
[----:B------:R-:W-:Y:S01]  /*12a0*/  ISETP.GE.U32.AND P4, PT, R4, UR7, PT ;  /* 0x0000000704007c0c */ /* 0x000fe2000bf86070 */
[C---:B------:R-:W-:Y:S02]  /*12b0*/  VIADD R4, R0.reuse, 0xc ;  /* 0x0000000c00047836 */ /* 0x040fe40000000000 */
[----:B---3--:R-:W-:Y:S01]  /*12c0*/  @!P6 STG.E desc[UR8][R2.64+0x10], R7 ;  /* 0x000010070200e986 */ /* 0x008fe2000c101908 */
[----:B------:R-:W-:Y:S01]  /*12d0*/  ISETP.GE.U32.AND P6, PT, R5, UR7, PT ;  /* 0x0000000705007c0c */ /* 0x000fe2000bfc6070 */
[----:B------:R-:W-:-:S02]  /*12e0*/  VIADD R5, R0, 0xd ;  /* 0x0000000d00057836 */ /* 0x000fc40000000000 */
[----:B------:R-:W-:Y:S01]  /*12f0*/  @!P5 STG.E desc[UR8][R2.64+0x14], R15 ;  /* 0x0000140f0200d986 */ /* 0x000fe2000c101908 */
[----:B------:R-:W-:Y:S02]  /*1300*/  ISETP.GE.U32.AND P5, PT, R4, UR7, PT ;  /* 0x0000000704007c0c */ /* 0x000fe4000bfa6070 */
[C---:B------:R-:W-:Y:S01]  /*1310*/  IADD3 R4, PT, PT, R0.reuse, 0xe, RZ ;  /* 0x0000000e00047810 */ /* 0x040fe20007ffe0ff */
[----:B----4-:R-:W-:Y:S01]  /*1320*/  @!P3 STG.E desc[UR8][R2.64+0x18], R17 ;  /* 0x000018110200b986 */ /* 0x010fe2000c101908 */
[----:B------:R-:W-:Y:S01]  /*1330*/  ISETP.GE.U32.AND P3, PT, R5, UR7, PT ;  /* 0x0000000705007c0c */ /* 0x000fe2000bf66070 */
[----:B------:R-:W-:Y:S02]  /*1340*/  VIADD R0, R0, 0xf ;  /* 0x0000000f00007836 */ /* 0x000fe40000000000 */
[----:B-----5:R-:W-:Y:S01]  /*1350*/  @!P0 STG.E desc[UR8][R2.64+0x8], R11 ;  /* 0x0000080b02008986 */ /* 0x020fe2000c101908 */
[----:B------:R-:W-:-:S03]  /*1360*/  ISETP.GE.U32.AND P0, PT, R6, UR7, PT ;  /* 0x0000000706007c0c */ /* 0x000fc6000bf06070 */
[----:B------:R-:W0:Y:S04]  /*1370*/  @!P1 LDS R5, [UR6+0x20] ;  /* 0x00002006ff059984 */ /* 0x000e280008000800 */
[----:B------:R-:W2:Y:S04]  /*1380*/  @!P4 LDS R11, [UR6+0x28] ;  /* 0x00002806ff0bc984 */ /* 0x000ea80008000800 */
[----:B------:R-:W3:Y:S04]  /*1390*/  @!P6 LDS R13, [UR6+0x2c] ;  /* 0x00002c06ff0de984 */ /* 0x000ee80008000800 */
[----:B------:R-:W4:Y:S04]  /*13a0*/  @!P0 LDS R9, [UR6+0x24] ;  /* 0x00002406ff098984 */ /* 0x000f280008000800 */
[----:B-1----:R-:W-:Y:S01]  /*13b0*/  @!P2 STG.E desc[UR8][R2.64+0x1c], R19 ;  /* 0x00001c130200a986 */ /* 0x002fe2000c101908 */
[----:B------:R-:W-:-:S03]  /*13c0*/  ISETP.GE.U32.AND P2, PT, R4, UR7, PT ;  /* 0x0000000704007c0c */ /* 0x000fc6000bf46070 */
[----:B------:R-:W1:Y:S04]  /*13d0*/  @!P5 LDS R7, [UR6+0x30] ;  /* 0x00003006ff07d984 */ /* 0x000e680008000800 */
[----:B------:R-:W5:Y:S06]  /*13e0*/  @!P3 LDS R15, [UR6+0x34] ;  /* 0x00003406ff0fb984 */ /* 0x000f6c0008000800 */
[----:B------:R-:W5:Y:S04]  /*13f0*/  @!P2 LDS R21, [UR6+0x38] ;  /* 0x00003806ff15a984 */ /* 0x000f680008000800 */
[----:B0-----:R0:W-:Y:S01]  /*1400*/  @!P1 STG.E desc[UR8][R2.64+0x20], R5 ;  /* 0x0000200502009986 */ /* 0x0011e2000c101908 */
[----:B------:R-:W-:-:S03]  /*1410*/  ISETP.GE.U32.AND P1, PT, R0, UR7, PT ;  /* 0x0000000700007c0c */ /* 0x000fc6000bf26070 */
[----:B--2---:R0:W-:Y:S04]  /*1420*/  @!P4 STG.E desc[UR8][R2.64+0x28], R11 ;  /* 0x0000280b0200c986 */ /* 0x0041e8000c101908 */
[----:B---3--:R0:W-:Y:S04]  /*1430*/  @!P6 STG.E desc[UR8][R2.64+0x2c], R13 ;  /* 0x00002c0d0200e986 */ /* 0x0081e8000c101908 */
[----:B----4-:R0:W-:Y:S04]  /*1440*/  @!P0 STG.E desc[UR8][R2.64+0x24], R9 ;  /* 0x0000240902008986 */ /* 0x0101e8000c101908 */
[----:B-1----:R0:W-:Y:S04]  /*1450*/  @!P5 STG.E desc[UR8][R2.64+0x30], R7 ;  /* 0x000030070200d986 */ /* 0x0021e8000c101908 */
[----:B-----5:R0:W-:Y:S04]  /*1460*/  @!P3 STG.E desc[UR8][R2.64+0x34], R15 ;  /* 0x0000340f0200b986 */ /* 0x0201e8000c101908 */
[----:B------:R0:W-:Y:S01]  /*1470*/  @!P2 STG.E desc[UR8][R2.64+0x38], R21 ;  /* 0x000038150200a986 */ /* 0x0001e2000c101908 */
[----:B------:R-:W-:Y:S05]  /*1480*/  @P1 EXIT ;  /* 0x000000000000194d */ /* 0x000fea0003800000 */
[----:B0-----:R-:W0:Y:S04]  /*1490*/  LDS R5, [UR6+0x3c] ;  /* 0x00003c06ff057984 */ /* 0x001e280008000800 */
[----:B0-----:R-:W-:Y:S01]  /*14a0*/  STG.E desc[UR8][R2.64+0x3c], R5 ;  /* 0x00003c0502007986 */ /* 0x001fe2000c101908 */
[----:B------:R-:W-:Y:S05]  /*14b0*/  EXIT ;  /* 0x000000000000794d */ /* 0x000fea0003800000 */
.L_x_1:
[----:B------:R-:W-:-:S00]  /*14c0*/  BRA `(.L_x_1) ;  /* 0xfffffffc00fc7947 */ /* 0x000fc0000383ffff */
[----:B------:R-:W-:-:S00]  /*14d0*/  NOP ;  /* 0x0000000000007918 */ /* 0x000fc00000000000 */
        /* <DEDUP_REMOVED lines=10> */
.L_x_2:


//--------------------- .nv.shared._Z21coarsened_scan_kernelPfS_j --------------------------
	.section	.nv.shared._Z21coarsened_scan_kernelPfS_j,"aw",@nobits
	.sectionflags	@""
	.align	4
.nv.shared._Z21coarsened_scan_kernelPfS_j:
	.zero		5376


//--------------------- .nv.shared.reserved.0     --------------------------
	.section	.nv.shared.reserved.0,"aw",@nobits
	.weak		__nv_reservedSMEM_offset_0_alias
	.size		__nv_reservedSMEM_offset_0_alias, 0, 64
	.other		__nv_reservedSMEM_offset_0_alias,@"STO_CUDA_RESERVED_SHARED STV_DEFAULT"
__nv_reservedSMEM_offset_0_alias:
	.zero		0
	.zero		64


//--------------------- .nv.constant0._Z21coarsened_scan_kernelPfS_j --------------------------
	.section	.nv.constant0._Z21coarsened_scan_kernelPfS_j,"a",@progbits
	.sectionflags	@""
	.align	4
.nv.constant0._Z21coarsened_scan_kernelPfS_j:
	.zero		916


//--------------------- SYMBOLS --------------------------

	.type		.nv.reservedSmem.offset0,@object
	.size		.nv.reservedSmem.offset0,0x4
	.type		.nv.reservedSmem.cap,@object
	.size		.nv.reservedSmem.cap,0x4
